//
// Generated by NVIDIA NVVM Compiler
//
// Compiler Build ID: CL-36424714
// Cuda compilation tools, release 13.0, V13.0.88
// Based on NVVM 20.0.0
//

.version 9.0
.target sm_100
.address_size 64

	// .globl	osgm_band_kernel
.extern .shared .align 16 .b8 shared[];

.visible .entry osgm_band_kernel(
	.param .u64 .ptr .align 1 osgm_band_kernel_param_0,
	.param .u64 .ptr .align 1 osgm_band_kernel_param_1,
	.param .u64 .ptr .align 1 osgm_band_kernel_param_2,
	.param .u64 .ptr .align 1 osgm_band_kernel_param_3,
	.param .u64 .ptr .align 1 osgm_band_kernel_param_4,
	.param .u32 osgm_band_kernel_param_5,
	.param .f64 osgm_band_kernel_param_6,
	.param .f64 osgm_band_kernel_param_7,
	.param .f64 osgm_band_kernel_param_8,
	.param .u32 osgm_band_kernel_param_9
)
{
	.reg .pred 	%p<35>;
	.reg .b32 	%r<105>;
	.reg .b32 	%f<72>;
	.reg .b64 	%rd<44>;
	.reg .b64 	%fd<106>;

	ld.param.u64 	%rd4, [osgm_band_kernel_param_0];
	ld.param.u64 	%rd6, [osgm_band_kernel_param_1];
	ld.param.u64 	%rd7, [osgm_band_kernel_param_2];
	ld.param.u64 	%rd8, [osgm_band_kernel_param_3];
	ld.param.u32 	%r41, [osgm_band_kernel_param_5];
	ld.param.f64 	%fd20, [osgm_band_kernel_param_6];
	ld.param.f64 	%fd21, [osgm_band_kernel_param_7];
	ld.param.f64 	%fd22, [osgm_band_kernel_param_8];
	ld.param.u32 	%r42, [osgm_band_kernel_param_9];
	cvta.to.global.u64 	%rd1, %rd8;
	cvta.to.global.u64 	%rd2, %rd7;
	cvta.to.global.u64 	%rd3, %rd6;
	mov.u32 	%r1, %ntid.x;
	shl.b32 	%r43, %r1, 3;
	mov.u32 	%r44, shared;
	add.s32 	%r2, %r44, %r43;
	mov.u32 	%r3, %tid.x;
	mov.u32 	%r45, %ctaid.x;
	mul.lo.s32 	%r4, %r45, %r1;
	add.s32 	%r5, %r4, %r3;
	setp.ge.s32 	%p1, %r5, %r41;
	shl.b32 	%r46, %r3, 3;
	add.s32 	%r6, %r44, %r46;
	@%p1 bra 	$L__BB0_2;
	cvta.to.global.u64 	%rd9, %rd4;
	mul.wide.s32 	%rd10, %r5, 8;
	add.s64 	%rd11, %rd9, %rd10;
	ld.global.nc.f64 	%fd23, [%rd11];
	st.shared.f64 	[%r6], %fd23;
	add.s64 	%rd12, %rd3, %rd10;
	ld.global.nc.f64 	%fd24, [%rd12];
	add.s32 	%r47, %r42, %r3;
	shl.b32 	%r48, %r47, 3;
	add.s32 	%r49, %r2, %r48;
	st.shared.f64 	[%r49], %fd24;
$L__BB0_2:
	setp.ge.s32 	%p2, %r3, %r42;
	@%p2 bra 	$L__BB0_6;
	sub.s32 	%r50, %r4, %r42;
	add.s32 	%r7, %r50, %r3;
	setp.lt.s32 	%p3, %r7, 0;
	@%p3 bra 	$L__BB0_5;
	mul.wide.u32 	%rd14, %r7, 8;
	add.s64 	%rd15, %rd3, %rd14;
	ld.global.nc.f64 	%fd25, [%rd15];
	add.s32 	%r54, %r2, %r46;
	st.shared.f64 	[%r54], %fd25;
	bra.uni 	$L__BB0_6;
$L__BB0_5:
	add.s32 	%r52, %r2, %r46;
	mov.b64 	%rd13, 0;
	st.shared.u64 	[%r52], %rd13;
$L__BB0_6:
	sub.s32 	%r55, %r1, %r42;
	setp.lt.u32 	%p4, %r3, %r55;
	setp.ge.u32 	%p5, %r3, %r1;
	or.pred  	%p6, %p4, %p5;
	@%p6 bra 	$L__BB0_10;
	add.s32 	%r57, %r4, %r1;
	sub.s32 	%r58, %r42, %r1;
	add.s32 	%r8, %r58, %r3;
	add.s32 	%r9, %r57, %r8;
	setp.ge.s32 	%p7, %r9, %r41;
	@%p7 bra 	$L__BB0_9;
	mul.wide.s32 	%rd17, %r9, 8;
	add.s64 	%rd18, %rd3, %rd17;
	ld.global.nc.f64 	%fd26, [%rd18];
	add.s32 	%r63, %r42, %r1;
	add.s32 	%r64, %r63, %r8;
	shl.b32 	%r65, %r64, 3;
	add.s32 	%r66, %r2, %r65;
	st.shared.f64 	[%r66], %fd26;
	bra.uni 	$L__BB0_10;
$L__BB0_9:
	add.s32 	%r59, %r42, %r1;
	add.s32 	%r60, %r59, %r8;
	shl.b32 	%r61, %r60, 3;
	add.s32 	%r62, %r2, %r61;
	mov.b64 	%rd16, 0;
	st.shared.u64 	[%r62], %rd16;
$L__BB0_10:
	setp.ge.s32 	%p8, %r5, %r41;
	bar.sync 	0;
	@%p8 bra 	$L__BB0_33;
	ld.shared.f64 	%fd1, [%r6];
	setp.lt.s32 	%p9, %r42, 0;
	mov.f64 	%fd104, 0d0000000000000000;
	@%p9 bra 	$L__BB0_32;
	neg.s32 	%r104, %r42;
	add.s32 	%r11, %r42, %r3;
	add.f64 	%fd29, %fd20, 0d3BC79CA100000000;
	cvt.rn.f32.f64 	%f1, %fd29;
	neg.f64 	%fd2, %fd22;
	setp.lt.u32 	%p10, %r42, 2;
	mov.f64 	%fd104, 0d0000000000000000;
	@%p10 bra 	$L__BB0_24;
	shl.b32 	%r67, %r42, 1;
	sub.s32 	%r102, 1, %r42;
	and.b32  	%r68, %r67, -4;
	neg.s32 	%r101, %r68;
	mad.lo.s32 	%r100, %r41, 3, %r5;
	shl.b32 	%r69, %r41, 1;
	add.s32 	%r99, %r5, %r69;
	add.s32 	%r70, %r3, %r41;
	add.s32 	%r98, %r70, %r4;
	sub.s32 	%r96, %r5, %r42;
	add.s32 	%r73, %r43, %r46;
	add.s32 	%r75, %r73, %r44;
	add.s32 	%r95, %r75, 16;
	mov.f64 	%fd104, 0d0000000000000000;
	mov.u32 	%r97, %r5;
$L__BB0_14:
	.pragma "nounroll";
	setp.lt.s32 	%p11, %r96, 0;
	setp.ge.s32 	%p12, %r96, %r41;
	or.pred  	%p13, %p11, %p12;
	@%p13 bra 	$L__BB0_16;
	ld.shared.f64 	%fd31, [%r95+-16];
	mul.f64 	%fd32, %fd1, %fd31;
	cvt.rn.f32.f64 	%f2, %fd32;
	div.approx.f32 	%f3, %f2, %f1;
	neg.f32 	%f4, %f3;
	cvt.f64.f32 	%fd33, %f4;
	mul.wide.s32 	%rd19, %r97, 8;
	add.s64 	%rd20, %rd2, %rd19;
	ld.global.f64 	%fd34, [%rd20];
	add.s64 	%rd21, %rd1, %rd19;
	ld.global.f64 	%fd35, [%rd21];
	cvt.rn.f32.f64 	%f5, %fd34;
	fma.rn.f32 	%f6, %f3, %f3, %f5;
	cvt.f64.f32 	%fd36, %f6;
	add.f64 	%fd37, %fd21, %fd36;
	cvt.rn.f32.f64 	%f7, %fd37;
	rsqrt.approx.f32 	%f8, %f7;
	mul.f64 	%fd38, %fd2, %fd33;
	cvt.rn.f32.f64 	%f9, %fd38;
	cvt.rn.f32.f64 	%f10, %fd35;
	fma.rn.f32 	%f11, %f9, %f8, %f10;
	cvt.f64.f32 	%fd39, %f11;
	fma.rn.f64 	%fd104, %fd31, %fd39, %fd104;
	st.global.f64 	[%rd20], %fd36;
	st.global.f64 	[%rd21], %fd39;
$L__BB0_16:
	add.s32 	%r76, %r96, 1;
	setp.lt.s32 	%p14, %r76, 0;
	setp.ge.s32 	%p15, %r76, %r41;
	or.pred  	%p16, %p14, %p15;
	@%p16 bra 	$L__BB0_18;
	ld.shared.f64 	%fd40, [%r95+-8];
	mul.f64 	%fd41, %fd1, %fd40;
	cvt.rn.f32.f64 	%f12, %fd41;
	div.approx.f32 	%f13, %f12, %f1;
	neg.f32 	%f14, %f13;
	cvt.f64.f32 	%fd42, %f14;
	mul.wide.s32 	%rd22, %r98, 8;
	add.s64 	%rd23, %rd2, %rd22;
	ld.global.f64 	%fd43, [%rd23];
	add.s64 	%rd24, %rd1, %rd22;
	ld.global.f64 	%fd44, [%rd24];
	cvt.rn.f32.f64 	%f15, %fd43;
	fma.rn.f32 	%f16, %f13, %f13, %f15;
	cvt.f64.f32 	%fd45, %f16;
	add.f64 	%fd46, %fd21, %fd45;
	cvt.rn.f32.f64 	%f17, %fd46;
	rsqrt.approx.f32 	%f18, %f17;
	mul.f64 	%fd47, %fd2, %fd42;
	cvt.rn.f32.f64 	%f19, %fd47;
	cvt.rn.f32.f64 	%f20, %fd44;
	fma.rn.f32 	%f21, %f19, %f18, %f20;
	cvt.f64.f32 	%fd48, %f21;
	fma.rn.f64 	%fd104, %fd40, %fd48, %fd104;
	st.global.f64 	[%rd23], %fd45;
	st.global.f64 	[%rd24], %fd48;
$L__BB0_18:
	add.s32 	%r77, %r96, 2;
	setp.lt.s32 	%p17, %r77, 0;
	setp.ge.s32 	%p18, %r77, %r41;
	or.pred  	%p19, %p17, %p18;
	@%p19 bra 	$L__BB0_20;
	ld.shared.f64 	%fd49, [%r95];
	mul.f64 	%fd50, %fd1, %fd49;
	cvt.rn.f32.f64 	%f22, %fd50;
	div.approx.f32 	%f23, %f22, %f1;
	neg.f32 	%f24, %f23;
	cvt.f64.f32 	%fd51, %f24;
	mul.wide.s32 	%rd25, %r99, 8;
	add.s64 	%rd26, %rd2, %rd25;
	ld.global.f64 	%fd52, [%rd26];
	add.s64 	%rd27, %rd1, %rd25;
	ld.global.f64 	%fd53, [%rd27];
	cvt.rn.f32.f64 	%f25, %fd52;
	fma.rn.f32 	%f26, %f23, %f23, %f25;
	cvt.f64.f32 	%fd54, %f26;
	add.f64 	%fd55, %fd21, %fd54;
	cvt.rn.f32.f64 	%f27, %fd55;
	rsqrt.approx.f32 	%f28, %f27;
	mul.f64 	%fd56, %fd2, %fd51;
	cvt.rn.f32.f64 	%f29, %fd56;
	cvt.rn.f32.f64 	%f30, %fd53;
	fma.rn.f32 	%f31, %f29, %f28, %f30;
	cvt.f64.f32 	%fd57, %f31;
	fma.rn.f64 	%fd104, %fd49, %fd57, %fd104;
	st.global.f64 	[%rd26], %fd54;
	st.global.f64 	[%rd27], %fd57;
$L__BB0_20:
	add.s32 	%r78, %r96, 3;
	setp.lt.s32 	%p20, %r78, 0;
	setp.ge.s32 	%p21, %r78, %r41;
	or.pred  	%p22, %p20, %p21;
	@%p22 bra 	$L__BB0_22;
	ld.shared.f64 	%fd58, [%r95+8];
	mul.f64 	%fd59, %fd1, %fd58;
	cvt.rn.f32.f64 	%f32, %fd59;
	div.approx.f32 	%f33, %f32, %f1;
	neg.f32 	%f34, %f33;
	cvt.f64.f32 	%fd60, %f34;
	mul.wide.s32 	%rd28, %r100, 8;
	add.s64 	%rd29, %rd2, %rd28;
	ld.global.f64 	%fd61, [%rd29];
	add.s64 	%rd30, %rd1, %rd28;
	ld.global.f64 	%fd62, [%rd30];
	cvt.rn.f32.f64 	%f35, %fd61;
	fma.rn.f32 	%f36, %f33, %f33, %f35;
	cvt.f64.f32 	%fd63, %f36;
	add.f64 	%fd64, %fd21, %fd63;
	cvt.rn.f32.f64 	%f37, %fd64;
	rsqrt.approx.f32 	%f38, %f37;
	mul.f64 	%fd65, %fd2, %fd60;
	cvt.rn.f32.f64 	%f39, %fd65;
	cvt.rn.f32.f64 	%f40, %fd62;
	fma.rn.f32 	%f41, %f39, %f38, %f40;
	cvt.f64.f32 	%fd66, %f41;
	fma.rn.f64 	%fd104, %fd58, %fd66, %fd104;
	st.global.f64 	[%rd29], %fd63;
	st.global.f64 	[%rd30], %fd66;
$L__BB0_22:
	add.s32 	%r102, %r102, 4;
	add.s32 	%r101, %r101, 4;
	shl.b32 	%r79, %r41, 2;
	add.s32 	%r100, %r100, %r79;
	add.s32 	%r99, %r99, %r79;
	add.s32 	%r98, %r98, %r79;
	add.s32 	%r97, %r97, %r79;
	add.s32 	%r96, %r96, 4;
	add.s32 	%r95, %r95, 32;
	setp.ne.s32 	%p23, %r101, 0;
	@%p23 bra 	$L__BB0_14;
	add.s32 	%r104, %r102, -1;
$L__BB0_24:
	and.b32  	%r80, %r42, 1;
	setp.eq.b32 	%p24, %r80, 1;
	not.pred 	%p25, %p24;
	@%p25 bra 	$L__BB0_30;
	add.s32 	%r37, %r104, %r5;
	setp.lt.s32 	%p26, %r37, 0;
	setp.ge.s32 	%p27, %r37, %r41;
	add.s32 	%r81, %r11, %r104;
	shl.b32 	%r82, %r81, 3;
	add.s32 	%r38, %r2, %r82;
	or.pred  	%p28, %p26, %p27;
	@%p28 bra 	$L__BB0_27;
	ld.shared.f64 	%fd67, [%r38];
	mul.f64 	%fd68, %fd1, %fd67;
	cvt.rn.f32.f64 	%f42, %fd68;
	div.approx.f32 	%f43, %f42, %f1;
	neg.f32 	%f44, %f43;
	cvt.f64.f32 	%fd69, %f44;
	add.s32 	%r83, %r104, %r42;
	mad.lo.s32 	%r84, %r83, %r41, %r5;
	mul.wide.s32 	%rd31, %r84, 8;
	add.s64 	%rd32, %rd2, %rd31;
	ld.global.f64 	%fd70, [%rd32];
	add.s64 	%rd33, %rd1, %rd31;
	ld.global.f64 	%fd71, [%rd33];
	cvt.rn.f32.f64 	%f45, %fd70;
	fma.rn.f32 	%f46, %f43, %f43, %f45;
	cvt.f64.f32 	%fd72, %f46;
	add.f64 	%fd73, %fd21, %fd72;
	cvt.rn.f32.f64 	%f47, %fd73;
	rsqrt.approx.f32 	%f48, %f47;
	mul.f64 	%fd74, %fd2, %fd69;
	cvt.rn.f32.f64 	%f49, %fd74;
	cvt.rn.f32.f64 	%f50, %fd71;
	fma.rn.f32 	%f51, %f49, %f48, %f50;
	cvt.f64.f32 	%fd75, %f51;
	fma.rn.f64 	%fd104, %fd67, %fd75, %fd104;
	st.global.f64 	[%rd32], %fd72;
	st.global.f64 	[%rd33], %fd75;
$L__BB0_27:
	add.s32 	%r85, %r37, 1;
	setp.lt.s32 	%p29, %r85, 0;
	setp.ge.s32 	%p30, %r85, %r41;
	or.pred  	%p31, %p29, %p30;
	@%p31 bra 	$L__BB0_29;
	add.s32 	%r86, %r104, %r42;
	ld.shared.f64 	%fd76, [%r38+8];
	mul.f64 	%fd77, %fd1, %fd76;
	cvt.rn.f32.f64 	%f52, %fd77;
	div.approx.f32 	%f53, %f52, %f1;
	neg.f32 	%f54, %f53;
	cvt.f64.f32 	%fd78, %f54;
	mad.lo.s32 	%r87, %r41, %r86, %r41;
	add.s32 	%r88, %r87, %r5;
	mul.wide.s32 	%rd34, %r88, 8;
	add.s64 	%rd35, %rd2, %rd34;
	ld.global.f64 	%fd79, [%rd35];
	add.s64 	%rd36, %rd1, %rd34;
	ld.global.f64 	%fd80, [%rd36];
	cvt.rn.f32.f64 	%f55, %fd79;
	fma.rn.f32 	%f56, %f53, %f53, %f55;
	cvt.f64.f32 	%fd81, %f56;
	add.f64 	%fd82, %fd21, %fd81;
	cvt.rn.f32.f64 	%f57, %fd82;
	rsqrt.approx.f32 	%f58, %f57;
	mul.f64 	%fd83, %fd2, %fd78;
	cvt.rn.f32.f64 	%f59, %fd83;
	cvt.rn.f32.f64 	%f60, %fd80;
	fma.rn.f32 	%f61, %f59, %f58, %f60;
	cvt.f64.f32 	%fd84, %f61;
	fma.rn.f64 	%fd104, %fd76, %fd84, %fd104;
	st.global.f64 	[%rd35], %fd81;
	st.global.f64 	[%rd36], %fd84;
$L__BB0_29:
	add.s32 	%r104, %r104, 2;
$L__BB0_30:
	add.s32 	%r89, %r104, %r5;
	setp.lt.s32 	%p32, %r89, 0;
	setp.ge.s32 	%p33, %r89, %r41;
	or.pred  	%p34, %p32, %p33;
	@%p34 bra 	$L__BB0_32;
	add.s32 	%r90, %r11, %r104;
	shl.b32 	%r91, %r90, 3;
	add.s32 	%r92, %r2, %r91;
	ld.shared.f64 	%fd85, [%r92];
	mul.f64 	%fd86, %fd1, %fd85;
	cvt.rn.f32.f64 	%f62, %fd86;
	div.approx.f32 	%f63, %f62, %f1;
	neg.f32 	%f64, %f63;
	cvt.f64.f32 	%fd87, %f64;
	add.s32 	%r93, %r104, %r42;
	mad.lo.s32 	%r94, %r93, %r41, %r5;
	mul.wide.s32 	%rd37, %r94, 8;
	add.s64 	%rd38, %rd2, %rd37;
	ld.global.f64 	%fd88, [%rd38];
	add.s64 	%rd39, %rd1, %rd37;
	ld.global.f64 	%fd89, [%rd39];
	cvt.rn.f32.f64 	%f65, %fd88;
	fma.rn.f32 	%f66, %f63, %f63, %f65;
	cvt.f64.f32 	%fd90, %f66;
	add.f64 	%fd91, %fd21, %fd90;
	cvt.rn.f32.f64 	%f67, %fd91;
	rsqrt.approx.f32 	%f68, %f67;
	mul.f64 	%fd92, %fd2, %fd87;
	cvt.rn.f32.f64 	%f69, %fd92;
	cvt.rn.f32.f64 	%f70, %fd89;
	fma.rn.f32 	%f71, %f69, %f68, %f70;
	cvt.f64.f32 	%fd93, %f71;
	fma.rn.f64 	%fd104, %fd85, %fd93, %fd104;
	st.global.f64 	[%rd38], %fd90;
	st.global.f64 	[%rd39], %fd93;
$L__BB0_32:
	ld.param.u64 	%rd43, [osgm_band_kernel_param_4];
	cvta.to.global.u64 	%rd40, %rd43;
	mul.wide.s32 	%rd41, %r5, 8;
	add.s64 	%rd42, %rd40, %rd41;
	ld.global.f64 	%fd94, [%rd42];
	sub.f64 	%fd95, %fd94, %fd104;
	st.global.f64 	[%rd42], %fd95;
$L__BB0_33:
	ret;

}


// ===== COMPILED SASS (sm_100) =====

	.target	sm_100

	.elftype	@"ET_EXEC"


//--------------------- .note.nv.tkinfo           --------------------------
	.section	.note.nv.tkinfo,"",@"SHT_NOTE"
	.sectionflags	@"SHF_NOTE_NV_TKINFO"
	.tkinfo
        /*0018*/ 	.word	0x00000002
        /*0030*/ 	.string	""
        /*0030*/ 	.string	"ptxas"
        /*0030*/ 	.string	"Cuda compilation tools, release 13.0, V13.0.88"
        /*0030*/ 	.string	"Build cuda_13.0.r13.0/compiler.36424714_0"
        /*0030*/ 	.string	"-arch sm_100 -m 64 "



//--------------------- .note.nv.cuinfo           --------------------------
	.section	.note.nv.cuinfo,"",@"SHT_NOTE"
	.sectionflags	@"SHF_NOTE_NV_CUINFO"
        /*0018*/ 	.short	0x0002
        /*001a*/ 	.short	0x0064
        /*001c*/ 	.short	0x0082
	.zero		2


//--------------------- .nv.info                  --------------------------
	.section	.nv.info,"",@"SHT_CUDA_INFO"
	.align	4


	//----- nvinfo : EIATTR_REGCOUNT
	.align		4
        /*0000*/ 	.byte	0x04, 0x2f
        /*0002*/ 	.short	(.L_1 - .L_0)
	.align		4
.L_0:
        /*0004*/ 	.word	index@(osgm_band_kernel)
        /*0008*/ 	.word	0x00000020


	//----- nvinfo : EIATTR_FRAME_SIZE
	.align		4
.L_1:
        /*000c*/ 	.byte	0x04, 0x11
        /*000e*/ 	.short	(.L_3 - .L_2)
	.align		4
.L_2:
        /*0010*/ 	.word	index@(osgm_band_kernel)
        /*0014*/ 	.word	0x00000000


	//----- nvinfo : EIATTR_MIN_STACK_SIZE
	.align		4
.L_3:
        /*0018*/ 	.byte	0x04, 0x12
        /*001a*/ 	.short	(.L_5 - .L_4)
	.align		4
.L_4:
        /*001c*/ 	.word	index@(osgm_band_kernel)
        /*0020*/ 	.word	0x00000000
.L_5:


//--------------------- .nv.compat                --------------------------
	.section	.nv.compat,"",@"SHT_CUDA_COMPAT_INFO"
	.align	4
        /*0000*/ 	.byte	0x02, 0x09, 0x00, 0x00, 0x02, 0x02, 0x01, 0x00, 0x02, 0x05, 0x05, 0x00, 0x03, 0x07, 0x01, 0x01
        /*0010*/ 	.byte	0x02, 0x03, 0x00, 0x00, 0x02, 0x06, 0x01, 0x00, 0x04, 0x0b, 0x08, 0x00, 0x01, 0x00, 0x00, 0x00
        /*0020*/ 	.byte	0x00, 0x00, 0x00, 0x00


//--------------------- .nv.info.osgm_band_kernel --------------------------
	.section	.nv.info.osgm_band_kernel,"",@"SHT_CUDA_INFO"
	.sectionflags	@""
	.align	4


	//----- nvinfo : EIATTR_CUDA_API_VERSION
	.align		4
        /*0000*/ 	.byte	0x04, 0x37
        /*0002*/ 	.short	(.L_7 - .L_6)
.L_6:
        /*0004*/ 	.word	0x00000082


	//----- nvinfo : EIATTR_KPARAM_INFO
	.align		4
.L_7:
        /*0008*/ 	.byte	0x04, 0x17
        /*000a*/ 	.short	(.L_9 - .L_8)
.L_8:
        /*000c*/ 	.word	0x00000000
        /*0010*/ 	.short	0x0009
        /*0012*/ 	.short	0x0048
        /*0014*/ 	.byte	0x00, 0xf0, 0x11, 0x00


	//----- nvinfo : EIATTR_KPARAM_INFO
	.align		4
.L_9:
        /*0018*/ 	.byte	0x04, 0x17
        /*001a*/ 	.short	(.L_11 - .L_10)
.L_10:
        /*001c*/ 	.word	0x00000000
        /*0020*/ 	.short	0x0008
        /*0022*/ 	.short	0x0040
        /*0024*/ 	.byte	0x00, 0xf0, 0x21, 0x00


	//----- nvinfo : EIATTR_KPARAM_INFO
	.align		4
.L_11:
        /*0028*/ 	.byte	0x04, 0x17
        /*002a*/ 	.short	(.L_13 - .L_12)
.L_12:
        /*002c*/ 	.word	0x00000000
        /*0030*/ 	.short	0x0007
        /*0032*/ 	.short	0x0038
        /*0034*/ 	.byte	0x00, 0xf0, 0x21, 0x00


	//----- nvinfo : EIATTR_KPARAM_INFO
	.align		4
.L_13:
        /*0038*/ 	.byte	0x04, 0x17
        /*003a*/ 	.short	(.L_15 - .L_14)
.L_14:
        /*003c*/ 	.word	0x00000000
        /*0040*/ 	.short	0x0006
        /*0042*/ 	.short	0x0030
        /*0044*/ 	.byte	0x00, 0xf0, 0x21, 0x00


	//----- nvinfo : EIATTR_KPARAM_INFO
	.align		4
.L_15:
        /*0048*/ 	.byte	0x04, 0x17
        /*004a*/ 	.short	(.L_17 - .L_16)
.L_16:
        /*004c*/ 	.word	0x00000000
        /*0050*/ 	.short	0x0005
        /*0052*/ 	.short	0x0028
        /*0054*/ 	.byte	0x00, 0xf0, 0x11, 0x00


	//----- nvinfo : EIATTR_KPARAM_INFO
	.align		4
.L_17:
        /*0058*/ 	.byte	0x04, 0x17
        /*005a*/ 	.short	(.L_19 - .L_18)
.L_18:
        /*005c*/ 	.word	0x00000000
        /*0060*/ 	.short	0x0004
        /*0062*/ 	.short	0x0020
        /*0064*/ 	.byte	0x00, 0xf5, 0x21, 0x00


	//----- nvinfo : EIATTR_KPARAM_INFO
	.align		4
.L_19:
        /*0068*/ 	.byte	0x04, 0x17
        /*006a*/ 	.short	(.L_21 - .L_20)
.L_20:
        /*006c*/ 	.word	0x00000000
        /*0070*/ 	.short	0x0003
        /*0072*/ 	.short	0x0018
        /*0074*/ 	.byte	0x00, 0xf5, 0x21, 0x00


	//----- nvinfo : EIATTR_KPARAM_INFO
	.align		4
.L_21:
        /*0078*/ 	.byte	0x04, 0x17
        /*007a*/ 	.short	(.L_23 - .L_22)
.L_22:
        /*007c*/ 	.word	0x00000000
        /*0080*/ 	.short	0x0002
        /*0082*/ 	.short	0x0010
        /*0084*/ 	.byte	0x00, 0xf5, 0x21, 0x00


	//----- nvinfo : EIATTR_KPARAM_INFO
	.align		4
.L_23:
        /*0088*/ 	.byte	0x04, 0x17
        /*008a*/ 	.short	(.L_25 - .L_24)
.L_24:
        /*008c*/ 	.word	0x00000000
        /*0090*/ 	.short	0x0001
        /*0092*/ 	.short	0x0008
        /*0094*/ 	.byte	0x00, 0xf5, 0x21, 0x00


	//----- nvinfo : EIATTR_KPARAM_INFO
	.align		4
.L_25:
        /*0098*/ 	.byte	0x04, 0x17
        /*009a*/ 	.short	(.L_27 - .L_26)
.L_26:
        /*009c*/ 	.word	0x00000000
        /*00a0*/ 	.short	0x0000
        /*00a2*/ 	.short	0x0000
        /*00a4*/ 	.byte	0x00, 0xf5, 0x21, 0x00


	//----- nvinfo : EIATTR_SPARSE_MMA_MASK
	.align		4
.L_27:
        /*00a8*/ 	.byte	0x03, 0x50
        /*00aa*/ 	.short	0x0000


	//----- nvinfo : EIATTR_MAXREG_COUNT
	.align		4
        /*00ac*/ 	.byte	0x03, 0x1b
        /*00ae*/ 	.short	0x00ff


	//----- nvinfo : EIATTR_NUM_BARRIERS
	.align		4
        /*00b0*/ 	.byte	0x02, 0x4c
        /*00b2*/ 	.byte	0x01
	.zero		1


	//----- nvinfo : EIATTR_MERCURY_ISA_VERSION
	.align		4
        /*00b4*/ 	.byte	0x03, 0x5f
        /*00b6*/ 	.short	0x0101


	//----- nvinfo : EIATTR_VRC_CTA_INIT_COUNT
	.align		4
        /*00b8*/ 	.byte	0x02, 0x4a
	.zero		1
	.zero		1


	//----- nvinfo : EIATTR_EXIT_INSTR_OFFSETS
	.align		4
        /*00bc*/ 	.byte	0x04, 0x1c
        /*00be*/ 	.short	(.L_29 - .L_28)


	//   ....[0]....
.L_28:
        /*00c0*/ 	.word	0x000003e0


	//   ....[1]....
        /*00c4*/ 	.word	0x000019a0


	//----- nvinfo : EIATTR_CRS_STACK_SIZE
	.align		4
.L_29:
        /*00c8*/ 	.byte	0x04, 0x1e
        /*00ca*/ 	.short	(.L_31 - .L_30)
.L_30:
        /*00cc*/ 	.word	0x00000000


	//----- nvinfo : EIATTR_CBANK_PARAM_SIZE
	.align		4
.L_31:
        /*00d0*/ 	.byte	0x03, 0x19
        /*00d2*/ 	.short	0x004c


	//----- nvinfo : EIATTR_PARAM_CBANK
	.align		4
        /*00d4*/ 	.byte	0x04, 0x0a
        /*00d6*/ 	.short	(.L_33 - .L_32)
	.align		4
.L_32:
        /*00d8*/ 	.word	index@(.nv.constant0.osgm_band_kernel)
        /*00dc*/ 	.short	0x0380
        /*00de*/ 	.short	0x004c


	//----- nvinfo : EIATTR_SW_WAR
	.align		4
.L_33:
        /*00e0*/ 	.byte	0x04, 0x36
        /*00e2*/ 	.short	(.L_35 - .L_34)
.L_34:
        /*00e4*/ 	.word	0x00000008
.L_35:


//--------------------- .nv.callgraph             --------------------------
	.section	.nv.callgraph,"",@"SHT_CUDA_CALLGRAPH"
	.align	4
	.sectionentsize	8
	.align		4
        /*0000*/ 	.word	0x00000000
	.align		4
        /*0004*/ 	.word	0xffffffff
	.align		4
        /*0008*/ 	.word	0x00000000
	.align		4
        /*000c*/ 	.word	0xfffffffe
	.align		4
        /*0010*/ 	.word	0x00000000
	.align		4
        /*0014*/ 	.word	0xfffffffd
	.align		4
        /*0018*/ 	.word	0x00000000
	.align		4
        /*001c*/ 	.word	0xfffffffc


//--------------------- .text.osgm_band_kernel    --------------------------
	.section	.text.osgm_band_kernel,"ax",@progbits
	.align	128
        .global         osgm_band_kernel
        .type           osgm_band_kernel,@function
        .size           osgm_band_kernel,(.L_x_24 - osgm_band_kernel)
        .other          osgm_band_kernel,@"STO_CUDA_ENTRY STV_DEFAULT"
osgm_band_kernel:
.text.osgm_band_kernel:
[----:B------:R-:W-:Y:S01]  /*0000*/  LDC R1, c[0x0][0x37c] ;  /* 0x0000df00ff017b82 */ /* 0x000fe20000000800 */
[----:B------:R-:W0:Y:S01]  /*0010*/  S2R R5, SR_CTAID.X ;  /* 0x0000000000057919 */ /* 0x000e220000002500 */
[----:B------:R-:W0:Y:S06]  /*0020*/  LDCU UR12, c[0x0][0x360] ;  /* 0x00006c00ff0c77ac */ /* 0x000e2c0008000800 */
[----:B------:R-:W1:Y:S01]  /*0030*/  LDC.64 R6, c[0x0][0x380] ;  /* 0x0000e000ff067b82 */ /* 0x000e620000000a00 */
[----:B------:R-:W2:Y:S01]  /*0040*/  S2R R2, SR_TID.X ;  /* 0x0000000000027919 */ /* 0x000ea20000002100 */
[----:B------:R-:W3:Y:S01]  /*0050*/  LDCU UR7, c[0x0][0x3a8] ;  /* 0x00007500ff0777ac */ /* 0x000ee20008000800 */
[----:B------:R-:W4:Y:S05]  /*0060*/  LDCU.64 UR10, c[0x0][0x358] ;  /* 0x00006b00ff0a77ac */ /* 0x000f2a0008000a00 */
[----:B------:R-:W5:Y:S01]  /*0070*/  LDC.64 R10, c[0x0][0x388] ;  /* 0x0000e200ff0a7b82 */ /* 0x000f620000000a00 */
[----:B------:R-:W4:Y:S01]  /*0080*/  LDCU UR13, c[0x0][0x3c8] ;  /* 0x00007900ff0d77ac */ /* 0x000f220008000800 */
[----:B0-----:R-:W-:-:S05]  /*0090*/  IMAD R5, R5, UR12, RZ ;  /* 0x0000000c05057c24 */ /* 0x001fca000f8e02ff */
[----:B--2---:R-:W-:-:S04]  /*00a0*/  IADD3 R0, PT, PT, R5, R2, RZ ;  /* 0x0000000205007210 */ /* 0x004fc80007ffe0ff */
[----:B---3--:R-:W-:-:S13]  /*00b0*/  ISETP.GE.AND P1, PT, R0, UR7, PT ;  /* 0x0000000700007c0c */ /* 0x008fda000bf26270 */
[----:B-1----:R-:W-:-:S04]  /*00c0*/  @!P1 IMAD.WIDE R6, R0, 0x8, R6 ;  /* 0x0000000800069825 */ /* 0x002fc800078e0206 */
[----:B-----5:R-:W-:Y:S02]  /*00d0*/  @!P1 IMAD.WIDE R10, R0, 0x8, R10 ;  /* 0x00000008000a9825 */ /* 0x020fe400078e020a */
[----:B----4-:R-:W2:Y:S04]  /*00e0*/  @!P1 LDG.E.64.CONSTANT R6, desc[UR10][R6.64] ;  /* 0x0000000a06069981 */ /* 0x010ea8000c1e9b00 */
[----:B------:R-:W3:Y:S01]  /*00f0*/  @!P1 LDG.E.64.CONSTANT R10, desc[UR10][R10.64] ;  /* 0x0000000a0a0a9981 */ /* 0x000ee2000c1e9b00 */
[----:B------:R-:W0:Y:S01]  /*0100*/  S2UR UR5, SR_CgaCtaId ;  /* 0x00000000000579c3 */ /* 0x000e220000008800 */
[----:B------:R-:W-:Y:S01]  /*0110*/  UMOV UR4, 0x400 ;  /* 0x0000040000047882 */ /* 0x000fe20000000000 */
[C---:B------:R-:W-:Y:S01]  /*0120*/  @!P1 IADD3 R3, PT, PT, R2.reuse, UR13, RZ ;  /* 0x0000000d02039c10 */ /* 0x040fe2000fffe0ff */
[----:B------:R-:W-:Y:S01]  /*0130*/  BSSY.RECONVERGENT B0, `(.L_x_0) ;  /* 0x0000014000007945 */ /* 0x000fe20003800200 */
[----:B------:R-:W-:Y:S01]  /*0140*/  ISETP.GE.AND P0, PT, R2, UR13, PT ;  /* 0x0000000d02007c0c */ /* 0x000fe2000bf06270 */
[----:B0-----:R-:W-:-:S04]  /*0150*/  ULEA UR4, UR5, UR4, 0x18 ;  /* 0x0000000405047291 */ /* 0x001fc8000f8ec0ff */
[----:B------:R-:W-:Y:S02]  /*0160*/  ULEA UR9, UR12, UR4, 0x3 ;  /* 0x000000040c097291 */ /* 0x000fe4000f8e18ff */
[----:B------:R-:W-:-:S04]  /*0170*/  LEA R8, R2, UR4, 0x3 ;  /* 0x0000000402087c11 */ /* 0x000fc8000f8e18ff */
[----:B------:R-:W-:Y:S01]  /*0180*/  @!P1 LEA R3, R3, UR9, 0x3 ;  /* 0x0000000903039c11 */ /* 0x000fe2000f8e18ff */
[----:B--2---:R0:W-:Y:S04]  /*0190*/  @!P1 STS.64 [R8], R6 ;  /* 0x0000000608009388 */ /* 0x0041e80000000a00 */
[----:B---3--:R0:W-:Y:S01]  /*01a0*/  @!P1 STS.64 [R3], R10 ;  /* 0x0000000a03009388 */ /* 0x0081e20000000a00 */
[----:B------:R-:W-:Y:S05]  /*01b0*/  @P0 BRA `(.L_x_1) ;  /* 0x00000000002c0947 */ /* 0x000fea0003800000 */
[----:B0-----:R-:W-:-:S04]  /*01c0*/  IADD3 R3, PT, PT, R2, -UR13, R5 ;  /* 0x8000000d02037c10 */ /* 0x001fc8000fffe005 */
[----:B------:R-:W-:-:S13]  /*01d0*/  ISETP.GE.AND P0, PT, R3, RZ, PT ;  /* 0x000000ff0300720c */ /* 0x000fda0003f06270 */
[----:B------:R-:W-:Y:S05]  /*01e0*/  @!P0 BRA `(.L_x_2) ;  /* 0x0000000000188947 */ /* 0x000fea0003800000 */
[----:B------:R-:W0:Y:S02]  /*01f0*/  LDC.64 R6, c[0x0][0x388] ;  /* 0x0000e200ff067b82 */ /* 0x000e240000000a00 */
[----:B0-----:R-:W-:-:S06]  /*0200*/  IMAD.WIDE.U32 R6, R3, 0x8, R6 ;  /* 0x0000000803067825 */ /* 0x001fcc00078e0006 */
[----:B------:R-:W2:Y:S01]  /*0210*/  LDG.E.64.CONSTANT R6, desc[UR10][R6.64] ;  /* 0x0000000a06067981 */ /* 0x000ea2000c1e9b00 */
[----:B------:R-:W-:-:S05]  /*0220*/  LEA R3, R2, UR9, 0x3 ;  /* 0x0000000902037c11 */ /* 0x000fca000f8e18ff */
[----:B--2---:R1:W-:Y:S01]  /*0230*/  STS.64 [R3], R6 ;  /* 0x0000000603007388 */ /* 0x0043e20000000a00 */
[----:B------:R-:W-:Y:S05]  /*0240*/  BRA `(.L_x_1) ;  /* 0x0000000000087947 */ /* 0x000fea0003800000 */
.L_x_2:
[----:B------:R-:W-:-:S05]  /*0250*/  LEA R3, R2, UR9, 0x3 ;  /* 0x0000000902037c11 */ /* 0x000fca000f8e18ff */
[----:B------:R2:W-:Y:S02]  /*0260*/  STS.64 [R3], RZ ;  /* 0x000000ff03007388 */ /* 0x0005e40000000a00 */
.L_x_1:
[----:B------:R-:W-:Y:S05]  /*0270*/  BSYNC.RECONVERGENT B0 ;  /* 0x0000000000007941 */ /* 0x000fea0003800200 */
.L_x_0:
[----:B------:R-:W-:Y:S02]  /*0280*/  UIADD3 UR5, UPT, UPT, UR12, -UR13, URZ ;  /* 0x8000000d0c057290 */ /* 0x000fe4000fffe0ff */
[C---:B------:R-:W-:Y:S01]  /*0290*/  ISETP.GE.U32.AND P0, PT, R2.reuse, UR12, PT ;  /* 0x0000000c02007c0c */ /* 0x040fe2000bf06070 */
[----:B------:R-:W-:Y:S03]  /*02a0*/  BSSY.RECONVERGENT B0, `(.L_x_3) ;  /* 0x0000012000007945 */ /* 0x000fe60003800200 */
[----:B------:R-:W-:-:S13]  /*02b0*/  ISETP.LT.U32.OR P0, PT, R2, UR5, P0 ;  /* 0x0000000502007c0c */ /* 0x000fda0008701470 */
[----:B------:R-:W-:Y:S05]  /*02c0*/  @P0 BRA `(.L_x_4) ;  /* 0x00000000003c0947 */ /* 0x000fea0003800000 */
[----:B------:R-:W3:Y:S02]  /*02d0*/  LDC R9, c[0x0][0x360] ;  /* 0x0000d800ff097b82 */ /* 0x000ee40000000800 */
[----:B---3--:R-:W-:-:S04]  /*02e0*/  IADD3 R4, PT, PT, R2, UR13, -R9 ;  /* 0x0000000d02047c10 */ /* 0x008fc8000fffe809 */
[----:B012---:R-:W-:-:S04]  /*02f0*/  IADD3 R3, PT, PT, R4, UR12, R5 ;  /* 0x0000000c04037c10 */ /* 0x007fc8000fffe005 */
[----:B------:R-:W-:-:S13]  /*0300*/  ISETP.GE.AND P0, PT, R3, UR7, PT ;  /* 0x0000000703007c0c */ /* 0x000fda000bf06270 */
[----:B------:R-:W-:Y:S05]  /*0310*/  @P0 BRA `(.L_x_5) ;  /* 0x00000000001c0947 */ /* 0x000fea0003800000 */
[----:B------:R-:W0:Y:S02]  /*0320*/  LDC.64 R6, c[0x0][0x388] ;  /* 0x0000e200ff067b82 */ /* 0x000e240000000a00 */
[----:B0-----:R-:W-:-:S06]  /*0330*/  IMAD.WIDE R6, R3, 0x8, R6 ;  /* 0x0000000803067825 */ /* 0x001fcc00078e0206 */
[----:B------:R-:W2:Y:S01]  /*0340*/  LDG.E.64.CONSTANT R6, desc[UR10][R6.64] ;  /* 0x0000000a06067981 */ /* 0x000ea2000c1e9b00 */
[----:B------:R-:W-:-:S04]  /*0350*/  IADD3 R4, PT, PT, R4, UR13, R9 ;  /* 0x0000000d04047c10 */ /* 0x000fc8000fffe009 */
[----:B------:R-:W-:-:S05]  /*0360*/  LEA R3, R4, UR9, 0x3 ;  /* 0x0000000904037c11 */ /* 0x000fca000f8e18ff */
[----:B--2---:R4:W-:Y:S01]  /*0370*/  STS.64 [R3], R6 ;  /* 0x0000000603007388 */ /* 0x0049e20000000a00 */
[----:B------:R-:W-:Y:S05]  /*0380*/  BRA `(.L_x_4) ;  /* 0x00000000000c7947 */ /* 0x000fea0003800000 */
.L_x_5:
[----:B------:R-:W-:-:S04]  /*0390*/  IADD3 R4, PT, PT, R4, UR13, R9 ;  /* 0x0000000d04047c10 */ /* 0x000fc8000fffe009 */
[----:B------:R-:W-:-:S05]  /*03a0*/  LEA R4, R4, UR9, 0x3 ;  /* 0x0000000904047c11 */ /* 0x000fca000f8e18ff */
[----:B------:R3:W-:Y:S02]  /*03b0*/  STS.64 [R4], RZ ;  /* 0x000000ff04007388 */ /* 0x0007e40000000a00 */
.L_x_4:
[----:B------:R-:W-:Y:S05]  /*03c0*/  BSYNC.RECONVERGENT B0 ;  /* 0x0000000000007941 */ /* 0x000fea0003800200 */
.L_x_3:
[----:B------:R-:W-:Y:S06]  /*03d0*/  BAR.SYNC.DEFER_BLOCKING 0x0 ;  /* 0x0000000000007b1d */ /* 0x000fec0000010000 */
[----:B------:R-:W-:Y:S05]  /*03e0*/  @P1 EXIT ;  /* 0x000000000000194d */ /* 0x000fea0003800000 */
[----:B------:R-:W-:Y:S01]  /*03f0*/  UISETP.GE.AND UP0, UPT, UR13, URZ, UPT ;  /* 0x000000ff0d00728c */ /* 0x000fe2000bf06270 */
[----:B------:R-:W-:-:S08]  /*0400*/  CS2R R14, SRZ ;  /* 0x00000000000e7805 */ /* 0x000fd0000001ff00 */
[----:B------:R-:W-:Y:S05]  /*0410*/  BRA.U !UP0, `(.L_x_6) ;  /* 0x00000015084c7547 */ /* 0x000fea000b800000 */
[----:B01--4-:R-:W0:Y:S01]  /*0420*/  LDC.64 R6, c[0x0][0x3b0] ;  /* 0x0000ec00ff067b82 */ /* 0x013e220000000a00 */
[----:B------:R-:W1:Y:S01]  /*0430*/  LDS.64 R8, [R8] ;  /* 0x0000000008087984 */ /* 0x000e620000000a00 */
[----:B------:R-:W-:Y:S02]  /*0440*/  UISETP.GE.U32.AND UP0, UPT, UR13, 0x2, UPT ;  /* 0x000000020d00788c */ /* 0x000fe4000bf06070 */
[----:B---3--:R-:W-:Y:S01]  /*0450*/  VIADD R4, R2, UR13 ;  /* 0x0000000d02047c36 */ /* 0x008fe20008000000 */
[----:B------:R-:W-:Y:S01]  /*0460*/  CS2R R14, SRZ ;  /* 0x00000000000e7805 */ /* 0x000fe2000001ff00 */
[----:B------:R-:W-:Y:S01]  /*0470*/  UIADD3 UR5, UPT, UPT, -UR13, URZ, URZ ;  /* 0x000000ff0d057290 */ /* 0x000fe2000fffe1ff */
[----:B0-----:R-:W-:-:S06]  /*0480*/  DADD R6, R6, 9.999999682655225389e-21 ;  /* 0x3bc79ca106067429 */ /* 0x001fcc0000000000 */
[----:B--2---:R0:W2:Y:S01]  /*0490*/  F2F.F32.F64 R3, R6 ;  /* 0x0000000600037310 */ /* 0x0040a20000301000 */
[----:B-1----:R-:W-:Y:S05]  /*04a0*/  BRA.U !UP0, `(.L_x_7) ;  /* 0x0000000908f47547 */ /* 0x002fea000b800000 */
[----:B------:R-:W-:Y:S01]  /*04b0*/  IADD3 R5, PT, PT, R5, UR7, R2 ;  /* 0x0000000705057c10 */ /* 0x000fe2000fffe002 */
[----:B------:R-:W-:Y:S01]  /*04c0*/  USHF.L.U32 UR5, UR13, 0x1, URZ ;  /* 0x000000010d057899 */ /* 0x000fe200080006ff */
[----:B------:R-:W-:Y:S01]  /*04d0*/  IADD3 R2, PT, PT, R2, UR12, RZ ;  /* 0x0000000c02027c10 */ /* 0x000fe2000fffe0ff */
[----:B------:R-:W-:Y:S01]  /*04e0*/  IMAD.U32 R27, RZ, RZ, UR7 ;  /* 0x00000007ff1b7e24 */ /* 0x000fe2000f8e00ff */
[----:B------:R-:W-:Y:S01]  /*04f0*/  MOV R11, UR7 ;  /* 0x00000007000b7c02 */ /* 0x000fe20008000f00 */
[----:B------:R-:W-:Y:S01]  /*0500*/  ULOP3.LUT UR5, UR5, 0xfffffffc, URZ, 0xc0, !UPT ;  /* 0xfffffffc05057892 */ /* 0x000fe2000f8ec0ff */
[----:B------:R-:W-:Y:S02]  /*0510*/  LEA R2, R2, UR4, 0x3 ;  /* 0x0000000402027c11 */ /* 0x000fe4000f8e18ff */
[----:B------:R-:W-:Y:S02]  /*0520*/  CS2R R14, SRZ ;  /* 0x00000000000e7805 */ /* 0x000fe4000001ff00 */
[----:B0-----:R-:W-:Y:S01]  /*0530*/  IADD3 R6, PT, PT, R0, -UR13, RZ ;  /* 0x8000000d00067c10 */ /* 0x001fe2000fffe0ff */
[--C-:B------:R-:W-:Y:S01]  /*0540*/  IMAD R26, R11, 0x3, R0.reuse ;  /* 0x000000030b1a7824 */ /* 0x100fe200078e0200 */
[----:B------:R-:W-:Y:S01]  /*0550*/  MOV R7, R0 ;  /* 0x0000000000077202 */ /* 0x000fe20000000f00 */
[----:B------:R-:W-:Y:S01]  /*0560*/  IMAD R27, R27, 0x2, R0 ;  /* 0x000000021b1b7824 */ /* 0x000fe200078e0200 */
[----:B------:R-:W-:Y:S01]  /*0570*/  IADD3 R2, PT, PT, R2, 0x10, RZ ;  /* 0x0000001002027810 */ /* 0x000fe20007ffe0ff */
[----:B------:R-:W-:Y:S01]  /*0580*/  UIADD3 UR6, UPT, UPT, -UR13, 0x1, URZ ;  /* 0x000000010d067890 */ /* 0x000fe2000fffe1ff */
[----:B------:R-:W0:Y:S01]  /*0590*/  LDCU UR8, c[0x0][0x3a8] ;  /* 0x00007500ff0877ac */ /* 0x000e220008000800 */
[----:B------:R-:W1:Y:S01]  /*05a0*/  LDCU.64 UR14, c[0x0][0x3b8] ;  /* 0x00007700ff0e77ac */ /* 0x000e620008000a00 */
[----:B------:R-:W3:Y:S01]  /*05b0*/  LDCU.64 UR16, c[0x0][0x3c0] ;  /* 0x00007800ff1077ac */ /* 0x000ee20008000a00 */
[----:B------:R-:W-:-:S12]  /*05c0*/  UIADD3 UR5, UPT, UPT, -UR5, URZ, URZ ;  /* 0x000000ff05057290 */ /* 0x000fd8000fffe1ff */
.L_x_16:
[----:B0-----:R-:W-:Y:S01]  /*05d0*/  UMOV UR7, UR8 ;  /* 0x0000000800077c82 */ /* 0x001fe20008000000 */
[C---:B------:R-:W-:Y:S01]  /*05e0*/  VIADD R11, R6.reuse, 0x2 ;  /* 0x00000002060b7836 */ /* 0x040fe20000000000 */
[C---:B------:R-:W-:Y:S01]  /*05f0*/  ISETP.GE.AND P3, PT, R6.reuse, UR7, PT ;  /* 0x0000000706007c0c */ /* 0x040fe2000bf66270 */
[----:B------:R-:W-:Y:S01]  /*0600*/  BSSY.RECONVERGENT B0, `(.L_x_8) ;  /* 0x000002c000007945 */ /* 0x000fe20003800200 */
[C---:B------:R-:W-:Y:S02]  /*0610*/  IADD3 R10, PT, PT, R6.reuse, 0x1, RZ ;  /* 0x00000001060a7810 */ /* 0x040fe40007ffe0ff */
[C---:B------:R-:W-:Y:S02]  /*0620*/  ISETP.LT.OR P3, PT, R6.reuse, RZ, P3 ;  /* 0x000000ff0600720c */ /* 0x040fe40001f61670 */
[----:B------:R-:W-:Y:S02]  /*0630*/  IADD3 R12, PT, PT, R6, 0x3, RZ ;  /* 0x00000003060c7810 */ /* 0x000fe40007ffe0ff */
[----:B------:R-:W-:-:S02]  /*0640*/  ISETP.GE.AND P0, PT, R10, UR7, PT ;  /* 0x000000070a007c0c */ /* 0x000fc4000bf06270 */
[C---:B------:R-:W-:Y:S02]  /*0650*/  ISETP.GE.AND P1, PT, R11.reuse, UR7, PT ;  /* 0x000000070b007c0c */ /* 0x040fe4000bf26270 */
[----:B------:R-:W-:Y:S02]  /*0660*/  ISETP.GE.AND P2, PT, R12, UR7, PT ;  /* 0x000000070c007c0c */ /* 0x000fe4000bf46270 */
[----:B------:R-:W-:Y:S02]  /*0670*/  ISETP.LT.OR P0, PT, R10, RZ, P0 ;  /* 0x000000ff0a00720c */ /* 0x000fe40000701670 */
[----:B------:R-:W-:Y:S02]  /*0680*/  ISETP.LT.OR P1, PT, R11, RZ, P1 ;  /* 0x000000ff0b00720c */ /* 0x000fe40000f21670 */
[----:B------:R-:W-:Y:S01]  /*0690*/  ISETP.LT.OR P2, PT, R12, RZ, P2 ;  /* 0x000000ff0c00720c */ /* 0x000fe20001741670 */
[----:B------:R-:W-:-:S12]  /*06a0*/  @P3 BRA `(.L_x_9) ;  /* 0x0000000000843947 */ /* 0x000fd80003800000 */
[----:B------:R-:W0:Y:S01]  /*06b0*/  LDC.64 R20, c[0x0][0x390] ;  /* 0x0000e400ff147b82 */ /* 0x000e220000000a00 */
[----:B------:R-:W4:Y:S07]  /*06c0*/  LDS.64 R22, [R2+-0x10] ;  /* 0xfffff00002167984 */ /* 0x000f2e0000000a00 */
[----:B------:R-:W5:Y:S01]  /*06d0*/  LDC.64 R18, c[0x0][0x398] ;  /* 0x0000e600ff127b82 */ /* 0x000f620000000a00 */
[----:B0-----:R-:W-:-:S05]  /*06e0*/  IMAD.WIDE R20, R7, 0x8, R20 ;  /* 0x0000000807147825 */ /* 0x001fca00078e0214 */
[----:B------:R-:W3:Y:S01]  /*06f0*/  LDG.E.64 R28, desc[UR10][R20.64] ;  /* 0x0000000a141c7981 */ /* 0x000ee2000c1e1b00 */
[----:B-----5:R-:W-:-:S05]  /*0700*/  IMAD.WIDE R18, R7, 0x8, R18 ;  /* 0x0000000807127825 */ /* 0x020fca00078e0212 */
[----:B------:R-:W5:Y:S01]  /*0710*/  LDG.E.64 R10, desc[UR10][R18.64] ;  /* 0x0000000a120a7981 */ /* 0x000f62000c1e1b00 */
[C---:B--2---:R-:W-:Y:S01]  /*0720*/  FMUL R16, R3.reuse, 16777216 ;  /* 0x4b80000003107820 */ /* 0x044fe20000400000 */
[----:B------:R-:W-:Y:S01]  /*0730*/  FSETP.GEU.AND P3, PT, |R3|, 1.175494350822287508e-38, PT ;  /* 0x008000000300780b */ /* 0x000fe20003f6e200 */
[----:B----4-:R-:W-:-:S03]  /*0740*/  DMUL R24, R8, R22 ;  /* 0x0000001608187228 */ /* 0x010fc60000000000 */
[----:B------:R-:W-:-:S03]  /*0750*/  FSEL R13, R16, R3, !P3 ;  /* 0x00000003100d7208 */ /* 0x000fc60005800000 */
[----:B------:R-:W0:Y:S08]  /*0760*/  F2F.F32.F64 R12, R24 ;  /* 0x00000018000c7310 */ /* 0x000e300000301000 */
[----:B------:R-:W2:Y:S01]  /*0770*/  MUFU.RCP R13, R13 ;  /* 0x0000000d000d7308 */ /* 0x000ea20000001000 */
[----:B0-----:R-:W-:-:S04]  /*0780*/  @!P3 FMUL R12, R12, 16777216 ;  /* 0x4b8000000c0cb820 */ /* 0x001fc80000400000 */
[----:B--2---:R-:W-:-:S04]  /*0790*/  FMUL R12, R13, R12 ;  /* 0x0000000c0d0c7220 */ /* 0x004fc80000400000 */
[----:B------:R-:W3:Y:S02]  /*07a0*/  F2F.F64.F32 R16, -R12 ;  /* 0x8000000c00107310 */ /* 0x000ee40000201800 */
[----:B---3--:R-:W-:-:S10]  /*07b0*/  DMUL R16, R16, -UR16 ;  /* 0x8000001010107c28 */ /* 0x008fd40008000000 */
[----:B------:R-:W-:Y:S08]  /*07c0*/  F2F.F32.F64 R17, R16 ;  /* 0x0000001000117310 */ /* 0x000ff00000301000 */
[----:B------:R-:W0:Y:S08]  /*07d0*/  F2F.F32.F64 R29, R28 ;  /* 0x0000001c001d7310 */ /* 0x000e300000301000 */
[----:B-----5:R-:W-:Y:S01]  /*07e0*/  F2F.F32.F64 R11, R10 ;  /* 0x0000000a000b7310 */ /* 0x020fe20000301000 */
[----:B0-----:R-:W-:-:S07]  /*07f0*/  FFMA R12, R12, R12, R29 ;  /* 0x0000000c0c0c7223 */ /* 0x001fce000000001d */
[----:B------:R-:W1:Y:S02]  /*0800*/  F2F.F64.F32 R12, R12 ;  /* 0x0000000c000c7310 */ /* 0x000e640000201800 */
[----:B-1----:R-:W-:Y:S01]  /*0810*/  DADD R24, R12, UR14 ;  /* 0x0000000e0c187e29 */ /* 0x002fe20008000000 */
[----:B------:R0:W-:Y:S09]  /*0820*/  STG.E.64 desc[UR10][R20.64], R12 ;  /* 0x0000000c14007986 */ /* 0x0001f2000c101b0a */
[----:B------:R-:W1:Y:S02]  /*0830*/  F2F.F32.F64 R24, R24 ;  /* 0x0000001800187310 */ /* 0x000e640000301000 */
[----:B-1----:R-:W-:-:S13]  /*0840*/  FSETP.GEU.AND P3, PT, |R24|, 1.175494350822287508e-38, PT ;  /* 0x008000001800780b */ /* 0x002fda0003f6e200 */
[----:B------:R-:W-:-:S04]  /*0850*/  @!P3 FMUL R24, R24, 16777216 ;  /* 0x4b8000001818b820 */ /* 0x000fc80000400000 */
[----:B------:R-:W1:Y:S02]  /*0860*/  MUFU.RSQ R28, R24 ;  /* 0x00000018001c7308 */ /* 0x000e640000001400 */
[----:B-1----:R-:W-:-:S04]  /*0870*/  @!P3 FMUL R28, R28, 4096 ;  /* 0x458000001c1cb820 */ /* 0x002fc80000400000 */
[----:B------:R-:W-:-:S06]  /*0880*/  FFMA R28, R28, R17, R11 ;  /* 0x000000111c1c7223 */ /* 0x000fcc000000000b */
[----:B------:R-:W1:Y:S02]  /*0890*/  F2F.F64.F32 R28, R28 ;  /* 0x0000001c001c7310 */ /* 0x000e640000201800 */
[----:B-1----:R0:W-:Y:S01]  /*08a0*/  STG.E.64 desc[UR10][R18.64], R28 ;  /* 0x0000001c12007986 */ /* 0x0021e2000c101b0a */
[----:B------:R-:W-:-:S11]  /*08b0*/  DFMA R14, R22, R28, R14 ;  /* 0x0000001c160e722b */ /* 0x000fd6000000000e */
.L_x_9:
[----:B-1-3--:R-:W-:Y:S05]  /*08c0*/  BSYNC.RECONVERGENT B0 ;  /* 0x0000000000007941 */ /* 0x00afea0003800200 */
.L_x_8:
[----:B------:R-:W-:Y:S04]  /*08d0*/  BSSY.RECONVERGENT B0, `(.L_x_10) ;  /* 0x0000023000007945 */ /* 0x000fe80003800200 */
[----:B------:R-:W-:Y:S05]  /*08e0*/  @P0 BRA `(.L_x_11) ;  /* 0x0000000000840947 */ /* 0x000fea0003800000 */
[----:B0-----:R-:W0:Y:S01]  /*08f0*/  LDC.64 R20, c[0x0][0x390] ;  /* 0x0000e400ff147b82 */ /* 0x001e220000000a00 */
[----:B------:R-:W1:Y:S07]  /*0900*/  LDS.64 R22, [R2+-0x8] ;  /* 0xfffff80002167984 */ /* 0x000e6e0000000a00 */
[----:B------:R-:W3:Y:S01]  /*0910*/  LDC.64 R18, c[0x0][0x398] ;  /* 0x0000e600ff127b82 */ /* 0x000ee20000000a00 */
[----:B0-----:R-:W-:-:S05]  /*0920*/  IMAD.WIDE R20, R5, 0x8, R20 ;  /* 0x0000000805147825 */ /* 0x001fca00078e0214 */
[----:B------:R-:W4:Y:S01]  /*0930*/  LDG.E.64 R28, desc[UR10][R20.64] ;  /* 0x0000000a141c7981 */ /* 0x000f22000c1e1b00 */
[----:B---3--:R-:W-:-:S05]  /*0940*/  IMAD.WIDE R18, R5, 0x8, R18 ;  /* 0x0000000805127825 */ /* 0x008fca00078e0212 */
[----:B------:R-:W3:Y:S01]  /*0950*/  LDG.E.64 R10, desc[UR10][R18.64] ;  /* 0x0000000a120a7981 */ /* 0x000ee2000c1e1b00 */
[C---:B--2---:R-:W-:Y:S01]  /*0960*/  FMUL R16, R3.reuse, 16777216 ;  /* 0x4b80000003107820 */ /* 0x044fe20000400000 */
[----:B------:R-:W-:Y:S01]  /*0970*/  FSETP.GEU.AND P0, PT, |R3|, 1.175494350822287508e-38, PT ;  /* 0x008000000300780b */ /* 0x000fe20003f0e200 */
[----:B-1----:R-:W-:-:S03]  /*0980*/  DMUL R24, R8, R22 ;  /* 0x0000001608187228 */ /* 0x002fc60000000000 */
[----:B------:R-:W-:-:S03]  /*0990*/  FSEL R16, R16, R3, !P0 ;  /* 0x0000000310107208 */ /* 0x000fc60004000000 */
[----:B------:R-:W0:Y:S08]  /*09a0*/  F2F.F32.F64 R12, R24 ;  /* 0x00000018000c7310 */ /* 0x000e300000301000 */
[----:B------:R-:W1:Y:S01]  /*09b0*/  MUFU.RCP R13, R16 ;  /* 0x00000010000d7308 */ /* 0x000e620000001000 */
[----:B0-----:R-:W-:-:S04]  /*09c0*/  @!P0 FMUL R12, R12, 16777216 ;  /* 0x4b8000000c0c8820 */ /* 0x001fc80000400000 */
[----:B-1----:R-:W-:-:S04]  /*09d0*/  FMUL R12, R13, R12 ;  /* 0x0000000c0d0c7220 */ /* 0x002fc80000400000 */
[----:B------:R-:W0:Y:S02]  /*09e0*/  F2F.F64.F32 R16, -R12 ;  /* 0x8000000c00107310 */ /* 0x000e240000201800 */
[----:B0-----:R-:W-:-:S10]  /*09f0*/  DMUL R16, R16, -UR16 ;  /* 0x8000001010107c28 */ /* 0x001fd40008000000 */
[----:B------:R-:W-:Y:S08]  /*0a00*/  F2F.F32.F64 R17, R16 ;  /* 0x0000001000117310 */ /* 0x000ff00000301000 */
[----:B----4-:R-:W0:Y:S08]  /*0a10*/  F2F.F32.F64 R29, R28 ;  /* 0x0000001c001d7310 */ /* 0x010e300000301000 */
[----:B---3--:R-:W-:Y:S01]  /*0a20*/  F2F.F32.F64 R11, R10 ;  /* 0x0000000a000b7310 */ /* 0x008fe20000301000 */
[----:B0-----:R-:W-:-:S07]  /*0a30*/  FFMA R13, R12, R12, R29 ;  /* 0x0000000c0c0d7223 */ /* 0x001fce000000001d */
[----:B------:R-:W0:Y:S02]  /*0a40*/  F2F.F64.F32 R12, R13 ;  /* 0x0000000d000c7310 */ /* 0x000e240000201800 */
[----:B0-----:R-:W-:Y:S01]  /*0a50*/  DADD R24, R12, UR14 ;  /* 0x0000000e0c187e29 */ /* 0x001fe20008000000 */
[----:B------:R1:W-:Y:S09]  /*0a60*/  STG.E.64 desc[UR10][R20.64], R12 ;  /* 0x0000000c14007986 */ /* 0x0003f2000c101b0a */
[----:B------:R-:W0:Y:S02]  /*0a70*/  F2F.F32.F64 R24, R24 ;  /* 0x0000001800187310 */ /* 0x000e240000301000 */
[----:B0-----:R-:W-:-:S13]  /*0a80*/  FSETP.GEU.AND P0, PT, |R24|, 1.175494350822287508e-38, PT ;  /* 0x008000001800780b */ /* 0x001fda0003f0e200 */
[----:B------:R-:W-:-:S04]  /*0a90*/  @!P0 FMUL R24, R24, 16777216 ;  /* 0x4b80000018188820 */ /* 0x000fc80000400000 */
[----:B------:R-:W0:Y:S02]  /*0aa0*/  MUFU.RSQ R28, R24 ;  /* 0x00000018001c7308 */ /* 0x000e240000001400 */
[----:B0-----:R-:W-:-:S04]  /*0ab0*/  @!P0 FMUL R28, R28, 4096 ;  /* 0x458000001c1c8820 */ /* 0x001fc80000400000 */
[----:B------:R-:W-:-:S06]  /*0ac0*/  FFMA R28, R28, R17, R11 ;  /* 0x000000111c1c7223 */ /* 0x000fcc000000000b */
[----:B------:R-:W0:Y:S02]  /*0ad0*/  F2F.F64.F32 R28, R28 ;  /* 0x0000001c001c7310 */ /* 0x000e240000201800 */
[----:B0-----:R1:W-:Y:S01]  /*0ae0*/  STG.E.64 desc[UR10][R18.64], R28 ;  /* 0x0000001c12007986 */ /* 0x0013e2000c101b0a */
[----:B------:R-:W-:-:S11]  /*0af0*/  DFMA R14, R22, R28, R14 ;  /* 0x0000001c160e722b */ /* 0x000fd6000000000e */
.L_x_11:
[----:B------:R-:W-:Y:S05]  /*0b00*/  BSYNC.RECONVERGENT B0 ;  /* 0x0000000000007941 */ /* 0x000fea0003800200 */
.L_x_10:
[----:B------:R-:W-:Y:S04]  /*0b10*/  BSSY.RECONVERGENT B0, `(.L_x_12) ;  /* 0x0000023000007945 */ /* 0x000fe80003800200 */
[----:B------:R-:W-:Y:S05]  /*0b20*/  @P1 BRA `(.L_x_13) ;  /* 0x0000000000841947 */ /* 0x000fea0003800000 */
[----:B01----:R-:W0:Y:S01]  /*0b30*/  LDC.64 R20, c[0x0][0x390] ;  /* 0x0000e400ff147b82 */ /* 0x003e220000000a00 */
[----:B------:R-:W1:Y:S07]  /*0b40*/  LDS.64 R22, [R2] ;  /* 0x0000000002167984 */ /* 0x000e6e0000000a00 */
        /* <DEDUP_REMOVED lines=31> */
.L_x_13:
[----:B------:R-:W-:Y:S05]  /*0d40*/  BSYNC.RECONVERGENT B0 ;  /* 0x0000000000007941 */ /* 0x000fea0003800200 */
.L_x_12:
[----:B------:R-:W-:Y:S04]  /*0d50*/  BSSY.RECONVERGENT B0, `(.L_x_14) ;  /* 0x0000023000007945 */ /* 0x000fe80003800200 */
[----:B------:R-:W-:Y:S05]  /*0d60*/  @P2 BRA `(.L_x_15) ;  /* 0x0000000000842947 */ /* 0x000fea0003800000 */
[----:B01-3--:R-:W0:Y:S01]  /*0d70*/  LDC.64 R12, c[0x0][0x390] ;  /* 0x0000e400ff0c7b82 */ /* 0x00be220000000a00 */
[----:B------:R-:W1:Y:S07]  /*0d80*/  LDS.64 R10, [R2+0x8] ;  /* 0x00000800020a7984 */ /* 0x000e6e0000000a00 */
        /* <DEDUP_REMOVED lines=31> */
.L_x_15:
[----:B------:R-:W-:Y:S05]  /*0f80*/  BSYNC.RECONVERGENT B0 ;  /* 0x0000000000007941 */ /* 0x000fea0003800200 */
.L_x_14:
[----:B------:R-:W-:Y:S01]  /*0f90*/  UIADD3 UR5, UPT, UPT, UR5, 0x4, URZ ;  /* 0x0000000405057890 */ /* 0x000fe2000fffe0ff */
[----:B------:R-:W-:Y:S01]  /*0fa0*/  IMAD.U32 R10, RZ, RZ, UR7 ;  /* 0x00000007ff0a7e24 */ /* 0x000fe2000f8e00ff */
[----:B------:R-:W-:Y:S01]  /*0fb0*/  MOV R11, UR7 ;  /* 0x00000007000b7c02 */ /* 0x000fe20008000f00 */
[----:B----4-:R-:W-:Y:S01]  /*0fc0*/  IMAD.U32 R16, RZ, RZ, UR7 ;  /* 0x00000007ff107e24 */ /* 0x010fe2000f8e00ff */
[----:B------:R-:W-:Y:S01]  /*0fd0*/  UISETP.NE.AND UP0, UPT, UR5, URZ, UPT ;  /* 0x000000ff0500728c */ /* 0x000fe2000bf05270 */
[----:B01-3--:R-:W-:Y:S01]  /*0fe0*/  MOV R12, UR7 ;  /* 0x00000007000c7c02 */ /* 0x00bfe20008000f00 */
[----:B------:R-:W-:Y:S01]  /*0ff0*/  UIADD3 UR6, UPT, UPT, UR6, 0x4, URZ ;  /* 0x0000000406067890 */ /* 0x000fe2000fffe0ff */
[----:B------:R-:W-:Y:S01]  /*1000*/  LEA R26, R11, R26, 0x2 ;  /* 0x0000001a0b1a7211 */ /* 0x000fe200078e10ff */
[----:B------:R-:W-:Y:S01]  /*1010*/  IMAD R7, R16, 0x4, R7 ;  /* 0x0000000410077824 */ /* 0x000fe200078e0207 */
[----:B------:R-:W-:Y:S02]  /*1020*/  LEA R27, R10, R27, 0x2 ;  /* 0x0000001b0a1b7211 */ /* 0x000fe400078e10ff */
[----:B------:R-:W-:-:S02]  /*1030*/  LEA R5, R12, R5, 0x2 ;  /* 0x000000050c057211 */ /* 0x000fc400078e10ff */
[----:B------:R-:W-:Y:S02]  /*1040*/  IADD3 R6, PT, PT, R6, 0x4, RZ ;  /* 0x0000000406067810 */ /* 0x000fe40007ffe0ff */
[----:B------:R-:W-:Y:S01]  /*1050*/  IADD3 R2, PT, PT, R2, 0x20, RZ ;  /* 0x0000002002027810 */ /* 0x000fe20007ffe0ff */
[----:B------:R-:W-:Y:S06]  /*1060*/  BRA.U UP0, `(.L_x_16) ;  /* 0xfffffff500587547 */ /* 0x000fec000b83ffff */
[----:B------:R-:W-:-:S12]  /*1070*/  UIADD3 UR5, UPT, UPT, UR6, -0x1, URZ ;  /* 0xffffffff06057890 */ /* 0x000fd8000fffe0ff */
.L_x_7:
[----:B------:R-:W1:Y:S02]  /*1080*/  LDCU UR8, c[0x0][0x3c8] ;  /* 0x00007900ff0877ac */ /* 0x000e640008000800 */
[----:B-1----:R-:W-:-:S04]  /*1090*/  ULOP3.LUT UR6, UR8, 0x1, URZ, 0xc0, !UPT ;  /* 0x0000000108067892 */ /* 0x002fc8000f8ec0ff */
[----:B------:R-:W-:-:S09]  /*10a0*/  UISETP.NE.U32.AND UP0, UPT, UR6, 0x1, UPT ;  /* 0x000000010600788c */ /* 0x000fd2000bf05070 */
[----:B------:R-:W-:Y:S05]  /*10b0*/  BRA.U UP0, `(.L_x_17) ;  /* 0x00000005006c7547 */ /* 0x000fea000b800000 */
[----:B------:R-:W-:Y:S01]  /*10c0*/  VIADD R5, R0, UR5 ;  /* 0x0000000500057c36 */ /* 0x000fe20008000000 */
[----:B------:R-:W-:Y:S04]  /*10d0*/  BSSY.RECONVERGENT B0, `(.L_x_18) ;  /* 0x000002f000007945 */ /* 0x000fe80003800200 */
[C---:B------:R-:W-:Y:S02]  /*10e0*/  ISETP.GE.AND P0, PT, R5.reuse, UR7, PT ;  /* 0x0000000705007c0c */ /* 0x040fe4000bf06270 */
[C---:B------:R-:W-:Y:S02]  /*10f0*/  IADD3 R2, PT, PT, R5.reuse, 0x1, RZ ;  /* 0x0000000105027810 */ /* 0x040fe40007ffe0ff */
[----:B------:R-:W-:Y:S02]  /*1100*/  ISETP.LT.OR P0, PT, R5, RZ, P0 ;  /* 0x000000ff0500720c */ /* 0x000fe40000701670 */
[----:B------:R-:W-:-:S04]  /*1110*/  ISETP.GE.AND P1, PT, R2, UR7, PT ;  /* 0x0000000702007c0c */ /* 0x000fc8000bf26270 */
[----:B------:R-:W-:Y:S02]  /*1120*/  ISETP.LT.OR P1, PT, R2, RZ, P1 ;  /* 0x000000ff0200720c */ /* 0x000fe40000f21670 */
[----:B------:R-:W-:-:S04]  /*1130*/  IADD3 R2, PT, PT, R4, UR5, RZ ;  /* 0x0000000504027c10 */ /* 0x000fc8000fffe0ff */
[----:B------:R-:W-:Y:S01]  /*1140*/  LEA R2, R2, UR9, 0x3 ;  /* 0x0000000902027c11 */ /* 0x000fe2000f8e18ff */
[----:B------:R-:W-:Y:S06]  /*1150*/  @P0 BRA `(.L_x_19) ;  /* 0x0000000000980947 */ /* 0x000fec0003800000 */
[----:B------:R-:W1:Y:S01]  /*1160*/  LDC.64 R10, c[0x0][0x390] ;  /* 0x0000e400ff0a7b82 */ /* 0x000e620000000a00 */
[----:B------:R-:W-:Y:S01]  /*1170*/  UIADD3 UR6, UPT, UPT, UR5, UR8, URZ ;  /* 0x0000000805067290 */ /* 0x000fe2000fffe0ff */
[----:B0-----:R-:W0:Y:S06]  /*1180*/  LDS.64 R6, [R2] ;  /* 0x0000000002067984 */ /* 0x001e2c0000000a00 */
[----:B------:R-:W3:Y:S01]  /*1190*/  LDC.64 R12, c[0x0][0x398] ;  /* 0x0000e600ff0c7b82 */ /* 0x000ee20000000a00 */
[----:B------:R-:W-:Y:S01]  /*11a0*/  MOV R5, UR6 ;  /* 0x0000000600057c02 */ /* 0x000fe20008000f00 */
[C---:B--2---:R-:W-:Y:S01]  /*11b0*/  FMUL R18, R3.reuse, 16777216 ;  /* 0x4b80000003127820 */ /* 0x044fe20000400000 */
[----:B------:R-:W-:Y:S01]  /*11c0*/  FSETP.GEU.AND P0, PT, |R3|, 1.175494350822287508e-38, PT ;  /* 0x008000000300780b */ /* 0x000fe20003f0e200 */
[----:B------:R-:W2:Y:S02]  /*11d0*/  LDCU.64 UR14, c[0x0][0x3b8] ;  /* 0x00007700ff0e77ac */ /* 0x000ea40008000a00 */
[----:B------:R-:W-:-:S04]  /*11e0*/  IMAD R5, R5, UR7, R0 ;  /* 0x0000000705057c24 */ /* 0x000fc8000f8e0200 */
[----:B-1----:R-:W-:-:S05]  /*11f0*/  IMAD.WIDE R10, R5, 0x8, R10 ;  /* 0x00000008050a7825 */ /* 0x002fca00078e020a */
[----:B------:R-:W4:Y:S01]  /*1200*/  LDG.E.64 R20, desc[UR10][R10.64] ;  /* 0x0000000a0a147981 */ /* 0x000f22000c1e1b00 */
[----:B---3--:R-:W-:-:S05]  /*1210*/  IMAD.WIDE R12, R5, 0x8, R12 ;  /* 0x00000008050c7825 */ /* 0x008fca00078e020c */
[----:B------:R-:W3:Y:S01]  /*1220*/  LDG.E.64 R16, desc[UR10][R12.64] ;  /* 0x0000000a0c107981 */ /* 0x000ee2000c1e1b00 */
[----:B------:R-:W-:Y:S01]  /*1230*/  FSEL R27, R18, R3, !P0 ;  /* 0x00000003121b7208 */ /* 0x000fe20004000000 */
[----:B0-----:R-:W-:-:S03]  /*1240*/  DMUL R22, R8, R6 ;  /* 0x0000000608167228 */ /* 0x001fc60000000000 */
[----:B------:R-:W0:Y:S08]  /*1250*/  MUFU.RCP R18, R27 ;  /* 0x0000001b00127308 */ /* 0x000e300000001000 */
[----:B------:R-:W1:Y:S02]  /*1260*/  F2F.F32.F64 R5, R22 ;  /* 0x0000001600057310 */ /* 0x000e640000301000 */
[----:B-1----:R-:W-:-:S04]  /*1270*/  @!P0 FMUL R5, R5, 16777216 ;  /* 0x4b80000005058820 */ /* 0x002fc80000400000 */
[----:B0-----:R-:W-:-:S04]  /*1280*/  FMUL R5, R18, R5 ;  /* 0x0000000512057220 */ /* 0x001fc80000400000 */
[----:B------:R-:W-:Y:S08]  /*1290*/  F2F.F64.F32 R22, -R5 ;  /* 0x8000000500167310 */ /* 0x000ff00000201800 */
[----:B----4-:R-:W0:Y:S08]  /*12a0*/  F2F.F32.F64 R20, R20 ;  /* 0x0000001400147310 */ /* 0x010e300000301000 */
[----:B---3--:R-:W-:Y:S01]  /*12b0*/  F2F.F32.F64 R17, R16 ;  /* 0x0000001000117310 */ /* 0x008fe20000301000 */
[----:B0-----:R-:W-:-:S07]  /*12c0*/  FFMA R18, R5, R5, R20 ;  /* 0x0000000505127223 */ /* 0x001fce0000000014 */
[----:B------:R-:W2:Y:S02]  /*12d0*/  F2F.F64.F32 R18, R18 ;  /* 0x0000001200127310 */ /* 0x000ea40000201800 */
[----:B--2---:R-:W-:Y:S01]  /*12e0*/  DADD R24, R18, UR14 ;  /* 0x0000000e12187e29 */ /* 0x004fe20008000000 */
[----:B------:R-:W0:Y:S01]  /*12f0*/  LDCU.64 UR14, c[0x0][0x3c0] ;  /* 0x00007800ff0e77ac */ /* 0x000e220008000a00 */
[----:B------:R1:W-:Y:S04]  /*1300*/  STG.E.64 desc[UR10][R10.64], R18 ;  /* 0x000000120a007986 */ /* 0x0003e8000c101b0a */
[----:B------:R-:W2:Y:S01]  /*1310*/  F2F.F32.F64 R26, R24 ;  /* 0x00000018001a7310 */ /* 0x000ea20000301000 */
[----:B0-----:R-:W-:Y:S01]  /*1320*/  DMUL R22, R22, -UR14 ;  /* 0x8000000e16167c28 */ /* 0x001fe20008000000 */
[----:B--2---:R-:W-:-:S09]  /*1330*/  FSETP.GEU.AND P0, PT, |R26|, 1.175494350822287508e-38, PT ;  /* 0x008000001a00780b */ /* 0x004fd20003f0e200 */
[----:B------:R-:W0:Y:S04]  /*1340*/  F2F.F32.F64 R23, R22 ;  /* 0x0000001600177310 */ /* 0x000e280000301000 */
[----:B------:R-:W-:-:S04]  /*1350*/  @!P0 FMUL R26, R26, 16777216 ;  /* 0x4b8000001a1a8820 */ /* 0x000fc80000400000 */
[----:B------:R-:W2:Y:S02]  /*1360*/  MUFU.RSQ R20, R26 ;  /* 0x0000001a00147308 */ /* 0x000ea40000001400 */
[----:B--2---:R-:W-:-:S04]  /*1370*/  @!P0 FMUL R20, R20, 4096 ;  /* 0x4580000014148820 */ /* 0x004fc80000400000 */
[----:B0-----:R-:W-:-:S06]  /*1380*/  FFMA R20, R20, R23, R17 ;  /* 0x0000001714147223 */ /* 0x001fcc0000000011 */
[----:B------:R-:W0:Y:S02]  /*1390*/  F2F.F64.F32 R20, R20 ;  /* 0x0000001400147310 */ /* 0x000e240000201800 */
[----:B0-----:R1:W-:Y:S01]  /*13a0*/  STG.E.64 desc[UR10][R12.64], R20 ;  /* 0x000000140c007986 */ /* 0x0013e2000c101b0a */
[----:B------:R-:W-:-:S11]  /*13b0*/  DFMA R14, R6, R20, R14 ;  /* 0x00000014060e722b */ /* 0x000fd6000000000e */
.L_x_19:
[----:B------:R-:W-:Y:S05]  /*13c0*/  BSYNC.RECONVERGENT B0 ;  /* 0x0000000000007941 */ /* 0x000fea0003800200 */
.L_x_18:
[----:B------:R-:W-:Y:S04]  /*13d0*/  BSSY.RECONVERGENT B0, `(.L_x_20) ;  /* 0x0000028000007945 */ /* 0x000fe80003800200 */
[----:B------:R-:W-:Y:S05]  /*13e0*/  @P1 BRA `(.L_x_21) ;  /* 0x0000000000981947 */ /* 0x000fea0003800000 */
[----:B0-----:R-:W0:Y:S01]  /*13f0*/  LDC.64 R6, c[0x0][0x390] ;  /* 0x0000e400ff067b82 */ /* 0x001e220000000a00 */
[----:B------:R-:W-:Y:S01]  /*1400*/  UIADD3 UR6, UPT, UPT, UR5, UR8, URZ ;  /* 0x0000000805067290 */ /* 0x000fe2000fffe0ff */
[----:B------:R-:W3:Y:S06]  /*1410*/  LDS.64 R16, [R2+0x8] ;  /* 0x0000080002107984 */ /* 0x000eec0000000a00 */
[----:B-1----:R-:W1:Y:S01]  /*1420*/  LDC.64 R10, c[0x0][0x398] ;  /* 0x0000e600ff0a7b82 */ /* 0x002e620000000a00 */
[----:B------:R-:W-:Y:S01]  /*1430*/  UIMAD UR6, UR6, UR7, UR7 ;  /* 0x00000007060672a4 */ /* 0x000fe2000f8e0207 */
[C---:B--2---:R-:W-:Y:S01]  /*1440*/  FMUL R18, R3.reuse, 16777216 ;  /* 0x4b80000003127820 */ /* 0x044fe20000400000 */
[----:B------:R-:W-:Y:S01]  /*1450*/  FSETP.GEU.AND P0, PT, |R3|, 1.175494350822287508e-38, PT ;  /* 0x008000000300780b */ /* 0x000fe20003f0e200 */
[----:B------:R-:W2:Y:S03]  /*1460*/  LDCU.64 UR14, c[0x0][0x3b8] ;  /* 0x00007700ff0e77ac */ /* 0x000ea60008000a00 */
[----:B------:R-:W-:-:S04]  /*1470*/  VIADD R5, R0, UR6 ;  /* 0x0000000600057c36 */ /* 0x000fc80008000000 */
[----:B0-----:R-:W-:-:S05]  /*1480*/  IMAD.WIDE R6, R5, 0x8, R6 ;  /* 0x0000000805067825 */ /* 0x001fca00078e0206 */
[----:B------:R-:W4:Y:S01]  /*1490*/  LDG.E.64 R20, desc[UR10][R6.64] ;  /* 0x0000000a06147981 */ /* 0x000f22000c1e1b00 */
[----:B-1----:R-:W-:-:S05]  /*14a0*/  IMAD.WIDE R10, R5, 0x8, R10 ;  /* 0x00000008050a7825 */ /* 0x002fca00078e020a */
[----:B------:R-:W5:Y:S01]  /*14b0*/  LDG.E.64 R12, desc[UR10][R10.64] ;  /* 0x0000000a0a0c7981 */ /* 0x000f62000c1e1b00 */
[----:B------:R-:W-:Y:S01]  /*14c0*/  FSEL R26, R18, R3, !P0 ;  /* 0x00000003121a7208 */ /* 0x000fe20004000000 */
[----:B---3--:R-:W-:-:S05]  /*14d0*/  DMUL R22, R8, R16 ;  /* 0x0000001008167228 */ /* 0x008fca0000000000 */
[----:B------:R-:W0:Y:S08]  /*14e0*/  MUFU.RCP R26, R26 ;  /* 0x0000001a001a7308 */ /* 0x000e300000001000 */
[----:B------:R-:W1:Y:S02]  /*14f0*/  F2F.F32.F64 R5, R22 ;  /* 0x0000001600057310 */ /* 0x000e640000301000 */
[----:B-1----:R-:W-:-:S04]  /*1500*/  @!P0 FMUL R5, R5, 16777216 ;  /* 0x4b80000005058820 */ /* 0x002fc80000400000 */
[----:B0-----:R-:W-:-:S04]  /*1510*/  FMUL R5, R26, R5 ;  /* 0x000000051a057220 */ /* 0x001fc80000400000 */
[----:B------:R-:W-:Y:S08]  /*1520*/  F2F.F64.F32 R22, -R5 ;  /* 0x8000000500167310 */ /* 0x000ff00000201800 */
[----:B----4-:R-:W0:Y:S08]  /*1530*/  F2F.F32.F64 R20, R20 ;  /* 0x0000001400147310 */ /* 0x010e300000301000 */
[----:B-----5:R-:W-:Y:S01]  /*1540*/  F2F.F32.F64 R13, R12 ;  /* 0x0000000c000d7310 */ /* 0x020fe20000301000 */
[----:B0-----:R-:W-:-:S07]  /*1550*/  FFMA R18, R5, R5, R20 ;  /* 0x0000000505127223 */ /* 0x001fce0000000014 */
[----:B------:R-:W2:Y:S02]  /*1560*/  F2F.F64.F32 R18, R18 ;  /* 0x0000001200127310 */ /* 0x000ea40000201800 */
[----:B--2---:R-:W-:Y:S01]  /*1570*/  DADD R24, R18, UR14 ;  /* 0x0000000e12187e29 */ /* 0x004fe20008000000 */
[----:B------:R-:W0:Y:S01]  /*1580*/  LDCU.64 UR14, c[0x0][0x3c0] ;  /* 0x00007800ff0e77ac */ /* 0x000e220008000a00 */
[----:B------:R3:W-:Y:S04]  /*1590*/  STG.E.64 desc[UR10][R6.64], R18 ;  /* 0x0000001206007986 */ /* 0x0007e8000c101b0a */
[----:B------:R-:W1:Y:S01]  /*15a0*/  F2F.F32.F64 R2, R24 ;  /* 0x0000001800027310 */ /* 0x000e620000301000 */
[----:B0-----:R-:W-:Y:S01]  /*15b0*/  DMUL R22, R22, -UR14 ;  /* 0x8000000e16167c28 */ /* 0x001fe20008000000 */
[----:B-1----:R-:W-:-:S09]  /*15c0*/  FSETP.GEU.AND P0, PT, |R2|, 1.175494350822287508e-38, PT ;  /* 0x008000000200780b */ /* 0x002fd20003f0e200 */
[----:B------:R-:W0:Y:S04]  /*15d0*/  F2F.F32.F64 R23, R22 ;  /* 0x0000001600177310 */ /* 0x000e280000301000 */
[----:B------:R-:W-:-:S04]  /*15e0*/  @!P0 FMUL R2, R2, 16777216 ;  /* 0x4b80000002028820 */ /* 0x000fc80000400000 */
[----:B------:R-:W1:Y:S02]  /*15f0*/  MUFU.RSQ R20, R2 ;  /* 0x0000000200147308 */ /* 0x000e640000001400 */
[----:B-1----:R-:W-:-:S04]  /*1600*/  @!P0 FMUL R20, R20, 4096 ;  /* 0x4580000014148820 */ /* 0x002fc80000400000 */
[----:B0-----:R-:W-:-:S06]  /*1610*/  FFMA R20, R20, R23, R13 ;  /* 0x0000001714147223 */ /* 0x001fcc000000000d */
[----:B------:R-:W0:Y:S02]  /*1620*/  F2F.F64.F32 R20, R20 ;  /* 0x0000001400147310 */ /* 0x000e240000201800 */
[----:B0-----:R3:W-:Y:S01]  /*1630*/  STG.E.64 desc[UR10][R10.64], R20 ;  /* 0x000000140a007986 */ /* 0x0017e2000c101b0a */
[----:B------:R-:W-:-:S11]  /*1640*/  DFMA R14, R16, R20, R14 ;  /* 0x00000014100e722b */ /* 0x000fd6000000000e */
.L_x_21:
[----:B------:R-:W-:Y:S05]  /*1650*/  BSYNC.RECONVERGENT B0 ;  /* 0x0000000000007941 */ /* 0x000fea0003800200 */
.L_x_20:
[----:B------:R-:W-:-:S12]  /*1660*/  UIADD3 UR5, UPT, UPT, UR5, 0x2, URZ ;  /* 0x0000000205057890 */ /* 0x000fd8000fffe0ff */
.L_x_17:
[----:B------:R-:W-:Y:S01]  /*1670*/  IADD3 R2, PT, PT, R0, UR5, RZ ;  /* 0x0000000500027c10 */ /* 0x000fe2000fffe0ff */
[----:B------:R-:W-:Y:S03]  /*1680*/  BSSY.RECONVERGENT B0, `(.L_x_6) ;  /* 0x000002c000007945 */ /* 0x000fe60003800200 */
[----:B------:R-:W-:-:S04]  /*1690*/  ISETP.GE.AND P0, PT, R2, UR7, PT ;  /* 0x0000000702007c0c */ /* 0x000fc8000bf06270 */
[----:B------:R-:W-:-:S13]  /*16a0*/  ISETP.LT.OR P0, PT, R2, RZ, P0 ;  /* 0x000000ff0200720c */ /* 0x000fda0000701670 */
[----:B------:R-:W-:Y:S05]  /*16b0*/  @P0 BRA `(.L_x_22) ;  /* 0x0000000000a00947 */ /* 0x000fea0003800000 */
[----:B0--3--:R-:W0:Y:S01]  /*16c0*/  LDC.64 R6, c[0x0][0x390] ;  /* 0x0000e400ff067b82 */ /* 0x009e220000000a00 */
[----:B------:R-:W-:-:S07]  /*16d0*/  UIADD3 UR6, UPT, UPT, UR5, UR8, URZ ;  /* 0x0000000805067290 */ /* 0x000fce000fffe0ff */
[----:B-1----:R-:W1:Y:S01]  /*16e0*/  LDC.64 R10, c[0x0][0x398] ;  /* 0x0000e600ff0a7b82 */ /* 0x002e620000000a00 */
[----:B------:R-:W-:Y:S02]  /*16f0*/  MOV R5, UR6 ;  /* 0x0000000600057c02 */ /* 0x000fe40008000f00 */
[----:B------:R-:W-:Y:S01]  /*1700*/  IADD3 R4, PT, PT, R4, UR5, RZ ;  /* 0x0000000504047c10 */ /* 0x000fe2000fffe0ff */
[C---:B--2---:R-:W-:Y:S01]  /*1710*/  FMUL R18, R3.reuse, 16777216 ;  /* 0x4b80000003127820 */ /* 0x044fe20000400000 */
[----:B------:R-:W-:Y:S01]  /*1720*/  FSETP.GEU.AND P0, PT, |R3|, 1.175494350822287508e-38, PT ;  /* 0x008000000300780b */ /* 0x000fe20003f0e200 */
[----:B------:R-:W-:Y:S01]  /*1730*/  IMAD R5, R5, UR7, R0 ;  /* 0x0000000705057c24 */ /* 0x000fe2000f8e0200 */
[----:B------:R-:W2:Y:S03]  /*1740*/  LDCU.64 UR14, c[0x0][0x3b8] ;  /* 0x00007700ff0e77ac */ /* 0x000ea60008000a00 */
[----:B0-----:R-:W-:-:S05]  /*1750*/  IMAD.WIDE R6, R5, 0x8, R6 ;  /* 0x0000000805067825 */ /* 0x001fca00078e0206 */
[----:B------:R-:W3:Y:S01]  /*1760*/  LDG.E.64 R16, desc[UR10][R6.64] ;  /* 0x0000000a06107981 */ /* 0x000ee2000c1e1b00 */
[----:B-1----:R-:W-:-:S05]  /*1770*/  IMAD.WIDE R10, R5, 0x8, R10 ;  /* 0x00000008050a7825 */ /* 0x002fca00078e020a */
[----:B------:R-:W4:Y:S01]  /*1780*/  LDG.E.64 R12, desc[UR10][R10.64] ;  /* 0x0000000a0a0c7981 */ /* 0x000f22000c1e1b00 */
[----:B------:R-:W-:Y:S02]  /*1790*/  LEA R4, R4, UR9, 0x3 ;  /* 0x0000000904047c11 */ /* 0x000fe4000f8e18ff */
[----:B------:R-:W-:-:S04]  /*17a0*/  FSEL R22, R18, R3, !P0 ;  /* 0x0000000312167208 */ /* 0x000fc80004000000 */
[----:B------:R-:W0:Y:S01]  /*17b0*/  LDS.64 R4, [R4] ;  /* 0x0000000004047984 */ /* 0x000e220000000a00 */
[----:B------:R-:W1:Y:S01]  /*17c0*/  MUFU.RCP R3, R22 ;  /* 0x0000001600037308 */ /* 0x000e620000001000 */
[----:B0-----:R-:W-:-:S07]  /*17d0*/  DMUL R8, R8, R4 ;  /* 0x0000000408087228 */ /* 0x001fce0000000000 */
[----:B------:R-:W0:Y:S02]  /*17e0*/  F2F.F32.F64 R2, R8 ;  /* 0x0000000800027310 */ /* 0x000e240000301000 */
[----:B0-----:R-:W-:-:S04]  /*17f0*/  @!P0 FMUL R2, R2, 16777216 ;  /* 0x4b80000002028820 */ /* 0x001fc80000400000 */
[----:B-1----:R-:W-:-:S04]  /*1800*/  FMUL R20, R3, R2 ;  /* 0x0000000203147220 */ /* 0x002fc80000400000 */
[----:B------:R-:W-:Y:S08]  /*1810*/  F2F.F64.F32 R8, -R20 ;  /* 0x8000001400087310 */ /* 0x000ff00000201800 */
[----:B---3--:R-:W0:Y:S08]  /*1820*/  F2F.F32.F64 R17, R16 ;  /* 0x0000001000117310 */ /* 0x008e300000301000 */
[----:B----4-:R-:W-:Y:S01]  /*1830*/  F2F.F32.F64 R13, R12 ;  /* 0x0000000c000d7310 */ /* 0x010fe20000301000 */
        /* <DEDUP_REMOVED lines=16> */
.L_x_22:
[----:B------:R-:W-:Y:S05]  /*1940*/  BSYNC.RECONVERGENT B0 ;  /* 0x0000000000007941 */ /* 0x000fea0003800200 */
.L_x_6:
[----:B012-4-:R-:W0:Y:S02]  /*1950*/  LDC.64 R2, c[0x0][0x3a0] ;  /* 0x0000e800ff027b82 */ /* 0x017e240000000a00 */
[----:B0-----:R-:W-:-:S05]  /*1960*/  IMAD.WIDE R2, R0, 0x8, R2 ;  /* 0x0000000800027825 */ /* 0x001fca00078e0202 */
[----:B---3--:R-:W2:Y:S02]  /*1970*/  LDG.E.64 R4, desc[UR10][R2.64] ;  /* 0x0000000a02047981 */ /* 0x008ea4000c1e1b00 */
[----:B--2---:R-:W-:-:S07]  /*1980*/  DADD R4, R4, -R14 ;  /* 0x0000000004047229 */ /* 0x004fce000000080e */
[----:B------:R-:W-:Y:S01]  /*1990*/  STG.E.64 desc[UR10][R2.64], R4 ;  /* 0x0000000402007986 */ /* 0x000fe2000c101b0a */
[----:B------:R-:W-:Y:S05]  /*19a0*/  EXIT ;  /* 0x000000000000794d */ /* 0x000fea0003800000 */
.L_x_23:
[----:B------:R-:W-:-:S00]  /*19b0*/  BRA `(.L_x_23) ;  /* 0xfffffffc00fc7947 */ /* 0x000fc0000383ffff */
[----:B------:R-:W-:-:S00]  /*19c0*/  NOP ;  /* 0x0000000000007918 */ /* 0x000fc00000000000 */
        /* <DEDUP_REMOVED lines=11> */
.L_x_24:


//--------------------- .nv.shared.osgm_band_kernel --------------------------
	.section	.nv.shared.osgm_band_kernel,"aw",@nobits
	.sectionflags	@""
	.align	16
	.zero		1024


//--------------------- .nv.shared.reserved.0     --------------------------
	.section	.nv.shared.reserved.0,"aw",@nobits
	.weak		__nv_reservedSMEM_offset_0_alias
	.size		__nv_reservedSMEM_offset_0_alias, 0, 64
	.other		__nv_reservedSMEM_offset_0_alias,@"STO_CUDA_RESERVED_SHARED STV_DEFAULT"
__nv_reservedSMEM_offset_0_alias:
	.zero		0
	.zero		64


//--------------------- .nv.constant0.osgm_band_kernel --------------------------
	.section	.nv.constant0.osgm_band_kernel,"a",@progbits
	.sectionflags	@""
	.align	4
.nv.constant0.osgm_band_kernel:
	.zero		972


//--------------------- SYMBOLS --------------------------

	.type		.nv.reservedSmem.offset0,@object
	.size		.nv.reservedSmem.offset0,0x4
	.type		.nv.reservedSmem.cap,@object
	.size		.nv.reservedSmem.cap,0x4
